//
// Generated by NVIDIA NVVM Compiler
//
// Compiler Build ID: CL-36424714
// Cuda compilation tools, release 13.0, V13.0.88
// Based on NVVM 20.0.0
//

.version 9.0
.target sm_100
.address_size 64

	// .globl	_Z8myKernelPKfPfm

.visible .entry _Z8myKernelPKfPfm(
	.param .u64 .ptr .align 1 _Z8myKernelPKfPfm_param_0,
	.param .u64 .ptr .align 1 _Z8myKernelPKfPfm_param_1,
	.param .u64 _Z8myKernelPKfPfm_param_2
)
{
	.reg .pred 	%p<2>;
	.reg .b32 	%r<5>;
	.reg .b32 	%f<10>;
	.reg .b64 	%rd<10>;

	ld.param.u64 	%rd2, [_Z8myKernelPKfPfm_param_0];
	ld.param.u64 	%rd3, [_Z8myKernelPKfPfm_param_1];
	ld.param.u64 	%rd4, [_Z8myKernelPKfPfm_param_2];
	mov.u32 	%r1, %ntid.x;
	mov.u32 	%r2, %ctaid.x;
	mov.u32 	%r3, %tid.x;
	mad.lo.s32 	%r4, %r1, %r2, %r3;
	cvt.u64.u32 	%rd1, %r4;
	setp.le.u64 	%p1, %rd4, %rd1;
	@%p1 bra 	$L__BB0_2;
	cvta.to.global.u64 	%rd5, %rd2;
	cvta.to.global.u64 	%rd6, %rd3;
	shl.b64 	%rd7, %rd1, 2;
	add.s64 	%rd8, %rd5, %rd7;
	ld.global.f32 	%f1, [%rd8];
	mul.f32 	%f2, %f1, 0f3D372713;
	mul.f32 	%f3, %f1, %f2;
	fma.rn.f32 	%f4, %f1, %f3, %f1;
	mul.f32 	%f5, %f4, 0fBFCC4231;
	mul.f32 	%f6, %f5, 0f3FB8AA3B;
	ex2.approx.f32 	%f7, %f6;
	add.f32 	%f8, %f7, 0f3F800000;
	div.rn.f32 	%f9, %f1, %f8;
	add.s64 	%rd9, %rd6, %rd7;
	st.global.f32 	[%rd9], %f9;
$L__BB0_2:
	ret;

}


// ===== COMPILED SASS (sm_100) =====

	.target	sm_100

	.elftype	@"ET_EXEC"


//--------------------- .note.nv.tkinfo           --------------------------
	.section	.note.nv.tkinfo,"",@"SHT_NOTE"
	.sectionflags	@"SHF_NOTE_NV_TKINFO"
	.tkinfo
        /*0018*/ 	.word	0x00000002
        /*0030*/ 	.string	""
        /*0030*/ 	.string	"ptxas"
        /*0030*/ 	.string	"Cuda compilation tools, release 13.0, V13.0.88"
        /*0030*/ 	.string	"Build cuda_13.0.r13.0/compiler.36424714_0"
        /*0030*/ 	.string	"-arch sm_100 -m 64 "



//--------------------- .note.nv.cuinfo           --------------------------
	.section	.note.nv.cuinfo,"",@"SHT_NOTE"
	.sectionflags	@"SHF_NOTE_NV_CUINFO"
        /*0018*/ 	.short	0x0002
        /*001a*/ 	.short	0x0064
        /*001c*/ 	.short	0x0082
	.zero		2


//--------------------- .nv.info                  --------------------------
	.section	.nv.info,"",@"SHT_CUDA_INFO"
	.align	4


	//----- nvinfo : EIATTR_REGCOUNT
	.align		4
        /*0000*/ 	.byte	0x04, 0x2f
        /*0002*/ 	.short	(.L_1 - .L_0)
	.align		4
.L_0:
        /*0004*/ 	.word	index@(_Z8myKernelPKfPfm)
        /*0008*/ 	.word	0x00000011


	//----- nvinfo : EIATTR_FRAME_SIZE
	.align		4
.L_1:
        /*000c*/ 	.byte	0x04, 0x11
        /*000e*/ 	.short	(.L_3 - .L_2)
	.align		4
.L_2:
        /*0010*/ 	.word	index@($__internal_0_$__cuda_sm3x_div_rn_noftz_f32_slowpath)
        /*0014*/ 	.word	0x00000000


	//----- nvinfo : EIATTR_FRAME_SIZE
	.align		4
.L_3:
        /*0018*/ 	.byte	0x04, 0x11
        /*001a*/ 	.short	(.L_5 - .L_4)
	.align		4
.L_4:
        /*001c*/ 	.word	index@(_Z8myKernelPKfPfm)
        /*0020*/ 	.word	0x00000000


	//----- nvinfo : EIATTR_MIN_STACK_SIZE
	.align		4
.L_5:
        /*0024*/ 	.byte	0x04, 0x12
        /*0026*/ 	.short	(.L_7 - .L_6)
	.align		4
.L_6:
        /*0028*/ 	.word	index@(_Z8myKernelPKfPfm)
        /*002c*/ 	.word	0x00000000
.L_7:


//--------------------- .nv.compat                --------------------------
	.section	.nv.compat,"",@"SHT_CUDA_COMPAT_INFO"
	.align	4
        /*0000*/ 	.byte	0x02, 0x09, 0x00, 0x00, 0x02, 0x02, 0x01, 0x00, 0x02, 0x05, 0x05, 0x00, 0x03, 0x07, 0x01, 0x01
        /*0010*/ 	.byte	0x02, 0x03, 0x00, 0x00, 0x02, 0x06, 0x01, 0x00, 0x04, 0x0b, 0x08, 0x00, 0x01, 0x00, 0x00, 0x00
        /*0020*/ 	.byte	0x00, 0x00, 0x00, 0x00


//--------------------- .nv.info._Z8myKernelPKfPfm --------------------------
	.section	.nv.info._Z8myKernelPKfPfm,"",@"SHT_CUDA_INFO"
	.sectionflags	@""
	.align	4


	//----- nvinfo : EIATTR_CUDA_API_VERSION
	.align		4
        /*0000*/ 	.byte	0x04, 0x37
        /*0002*/ 	.short	(.L_9 - .L_8)
.L_8:
        /*0004*/ 	.word	0x00000082


	//----- nvinfo : EIATTR_KPARAM_INFO
	.align		4
.L_9:
        /*0008*/ 	.byte	0x04, 0x17
        /*000a*/ 	.short	(.L_11 - .L_10)
.L_10:
        /*000c*/ 	.word	0x00000000
        /*0010*/ 	.short	0x0002
        /*0012*/ 	.short	0x0010
        /*0014*/ 	.byte	0x00, 0xf0, 0x21, 0x00


	//----- nvinfo : EIATTR_KPARAM_INFO
	.align		4
.L_11:
        /*0018*/ 	.byte	0x04, 0x17
        /*001a*/ 	.short	(.L_13 - .L_12)
.L_12:
        /*001c*/ 	.word	0x00000000
        /*0020*/ 	.short	0x0001
        /*0022*/ 	.short	0x0008
        /*0024*/ 	.byte	0x00, 0xf5, 0x21, 0x00


	//----- nvinfo : EIATTR_KPARAM_INFO
	.align		4
.L_13:
        /*0028*/ 	.byte	0x04, 0x17
        /*002a*/ 	.short	(.L_15 - .L_14)
.L_14:
        /*002c*/ 	.word	0x00000000
        /*0030*/ 	.short	0x0000
        /*0032*/ 	.short	0x0000
        /*0034*/ 	.byte	0x00, 0xf5, 0x21, 0x00


	//----- nvinfo : EIATTR_SPARSE_MMA_MASK
	.align		4
.L_15:
        /*0038*/ 	.byte	0x03, 0x50
        /*003a*/ 	.short	0x0000


	//----- nvinfo : EIATTR_MAXREG_COUNT
	.align		4
        /*003c*/ 	.byte	0x03, 0x1b
        /*003e*/ 	.short	0x00ff


	//----- nvinfo : EIATTR_MERCURY_ISA_VERSION
	.align		4
        /*0040*/ 	.byte	0x03, 0x5f
        /*0042*/ 	.short	0x0101


	//----- nvinfo : EIATTR_VRC_CTA_INIT_COUNT
	.align		4
        /*0044*/ 	.byte	0x02, 0x4a
	.zero		1
	.zero		1


	//----- nvinfo : EIATTR_EXIT_INSTR_OFFSETS
	.align		4
        /*0048*/ 	.byte	0x04, 0x1c
        /*004a*/ 	.short	(.L_17 - .L_16)


	//   ....[0]....
.L_16:
        /*004c*/ 	.word	0x00000080


	//   ....[1]....
        /*0050*/ 	.word	0x000002b0


	//----- nvinfo : EIATTR_CRS_STACK_SIZE
	.align		4
.L_17:
        /*0054*/ 	.byte	0x04, 0x1e
        /*0056*/ 	.short	(.L_19 - .L_18)
.L_18:
        /*0058*/ 	.word	0x00000000


	//----- nvinfo : EIATTR_CBANK_PARAM_SIZE
	.align		4
.L_19:
        /*005c*/ 	.byte	0x03, 0x19
        /*005e*/ 	.short	0x0018


	//----- nvinfo : EIATTR_PARAM_CBANK
	.align		4
        /*0060*/ 	.byte	0x04, 0x0a
        /*0062*/ 	.short	(.L_21 - .L_20)
	.align		4
.L_20:
        /*0064*/ 	.word	index@(.nv.constant0._Z8myKernelPKfPfm)
        /*0068*/ 	.short	0x0380
        /*006a*/ 	.short	0x0018


	//----- nvinfo : EIATTR_SW_WAR
	.align		4
.L_21:
        /*006c*/ 	.byte	0x04, 0x36
        /*006e*/ 	.short	(.L_23 - .L_22)
.L_22:
        /*0070*/ 	.word	0x00000008
.L_23:


//--------------------- .nv.callgraph             --------------------------
	.section	.nv.callgraph,"",@"SHT_CUDA_CALLGRAPH"
	.align	4
	.sectionentsize	8
	.align		4
        /*0000*/ 	.word	0x00000000
	.align		4
        /*0004*/ 	.word	0xffffffff
	.align		4
        /*0008*/ 	.word	0x00000000
	.align		4
        /*000c*/ 	.word	0xfffffffe
	.align		4
        /*0010*/ 	.word	0x00000000
	.align		4
        /*0014*/ 	.word	0xfffffffd
	.align		4
        /*0018*/ 	.word	0x00000000
	.align		4
        /*001c*/ 	.word	0xfffffffc


//--------------------- .text._Z8myKernelPKfPfm   --------------------------
	.section	.text._Z8myKernelPKfPfm,"ax",@progbits
	.align	128
        .global         _Z8myKernelPKfPfm
        .type           _Z8myKernelPKfPfm,@function
        .size           _Z8myKernelPKfPfm,(.L_x_14 - _Z8myKernelPKfPfm)
        .other          _Z8myKernelPKfPfm,@"STO_CUDA_ENTRY STV_DEFAULT"
_Z8myKernelPKfPfm:
.text._Z8myKernelPKfPfm:
[----:B------:R-:W-:Y:S01]  /*0000*/  LDC R1, c[0x0][0x37c] ;  /* 0x0000df00ff017b82 */ /* 0x000fe20000000800 */
[----:B------:R-:W0:Y:S01]  /*0010*/  S2R R2, SR_CTAID.X ;  /* 0x0000000000027919 */ /* 0x000e220000002500 */
[----:B------:R-:W0:Y:S01]  /*0020*/  LDCU UR4, c[0x0][0x360] ;  /* 0x00006c00ff0477ac */ /* 0x000e220008000800 */
[----:B------:R-:W0:Y:S01]  /*0030*/  S2R R3, SR_TID.X ;  /* 0x0000000000037919 */ /* 0x000e220000002100 */
[----:B------:R-:W1:Y:S01]  /*0040*/  LDCU.64 UR6, c[0x0][0x390] ;  /* 0x00007200ff0677ac */ /* 0x000e620008000a00 */
[----:B0-----:R-:W-:-:S05]  /*0050*/  IMAD R2, R2, UR4, R3 ;  /* 0x0000000402027c24 */ /* 0x001fca000f8e0203 */
[----:B-1----:R-:W-:-:S04]  /*0060*/  ISETP.GE.U32.AND P0, PT, R2, UR6, PT ;  /* 0x0000000602007c0c */ /* 0x002fc8000bf06070 */
[----:B------:R-:W-:-:S13]  /*0070*/  ISETP.GE.U32.AND.EX P0, PT, RZ, UR7, PT, P0 ;  /* 0x00000007ff007c0c */ /* 0x000fda000bf06100 */
[----:B------:R-:W-:Y:S05]  /*0080*/  @P0 EXIT ;  /* 0x000000000000094d */ /* 0x000fea0003800000 */
[----:B------:R-:W0:Y:S01]  /*0090*/  LDCU.64 UR6, c[0x0][0x380] ;  /* 0x00007000ff0677ac */ /* 0x000e220008000a00 */
[----:B------:R-:W-:Y:S01]  /*00a0*/  IMAD.SHL.U32 R4, R2, 0x4, RZ ;  /* 0x0000000402047824 */ /* 0x000fe200078e00ff */
[----:B------:R-:W-:Y:S01]  /*00b0*/  SHF.R.U32.HI R2, RZ, 0x1e, R2 ;  /* 0x0000001eff027819 */ /* 0x000fe20000011602 */
[----:B------:R-:W1:Y:S03]  /*00c0*/  LDCU.64 UR4, c[0x0][0x358] ;  /* 0x00006b00ff0477ac */ /* 0x000e660008000a00 */
[----:B0-----:R-:W-:-:S04]  /*00d0*/  IADD3 R6, P0, PT, R4, UR6, RZ ;  /* 0x0000000604067c10 */ /* 0x001fc8000ff1e0ff */
[----:B------:R-:W-:-:S05]  /*00e0*/  IADD3.X R7, PT, PT, R2, UR7, RZ, P0, !PT ;  /* 0x0000000702077c10 */ /* 0x000fca00087fe4ff */
[----:B-1----:R-:W2:Y:S01]  /*00f0*/  LDG.E R0, desc[UR4][R6.64] ;  /* 0x0000000406007981 */ /* 0x002ea2000c1e1900 */
[----:B------:R-:W-:Y:S01]  /*0100*/  BSSY.RECONVERGENT B0, `(.L_x_0) ;  /* 0x0000016000007945 */ /* 0x000fe20003800200 */
[----:B--2---:R-:W-:-:S04]  /*0110*/  FMUL R3, R0, 0.044714998453855514526 ;  /* 0x3d37271300037820 */ /* 0x004fc80000400000 */
[----:B------:R-:W-:-:S04]  /*0120*/  FMUL R3, R0, R3 ;  /* 0x0000000300037220 */ /* 0x000fc80000400000 */
[----:B------:R-:W-:-:S04]  /*0130*/  FFMA R3, R0, R3, R0 ;  /* 0x0000000300037223 */ /* 0x000fc80000000000 */
[----:B------:R-:W-:-:S04]  /*0140*/  FMUL R3, R3, -1.5957700014114379883 ;  /* 0xbfcc423103037820 */ /* 0x000fc80000400000 */
[----:B------:R-:W-:-:S05]  /*0150*/  FMUL R3, R3, 1.4426950216293334961 ;  /* 0x3fb8aa3b03037820 */ /* 0x000fca0000400000 */
[----:B------:R-:W-:-:S13]  /*0160*/  FSETP.GEU.AND P0, PT, R3, -126, PT ;  /* 0xc2fc00000300780b */ /* 0x000fda0003f0e000 */
[----:B------:R-:W-:-:S04]  /*0170*/  @!P0 FMUL R3, R3, 0.5 ;  /* 0x3f00000003038820 */ /* 0x000fc80000400000 */
[----:B------:R-:W0:Y:S02]  /*0180*/  MUFU.EX2 R5, R3 ;  /* 0x0000000300057308 */ /* 0x000e240000000800 */
[----:B0-----:R-:W-:-:S04]  /*0190*/  @!P0 FMUL R5, R5, R5 ;  /* 0x0000000505058220 */ /* 0x001fc80000400000 */
[----:B------:R-:W-:-:S04]  /*01a0*/  FADD R5, R5, 1 ;  /* 0x3f80000005057421 */ /* 0x000fc80000000000 */
[----:B------:R-:W0:Y:S08]  /*01b0*/  MUFU.RCP R6, R5 ;  /* 0x0000000500067308 */ /* 0x000e300000001000 */
[----:B------:R-:W1:Y:S01]  /*01c0*/  FCHK P0, R0, R5 ;  /* 0x0000000500007302 */ /* 0x000e620000000000 */
[----:B0-----:R-:W-:-:S04]  /*01d0*/  FFMA R7, -R5, R6, 1 ;  /* 0x3f80000005077423 */ /* 0x001fc80000000106 */
[----:B------:R-:W-:-:S04]  /*01e0*/  FFMA R7, R6, R7, R6 ;  /* 0x0000000706077223 */ /* 0x000fc80000000006 */
[----:B------:R-:W-:-:S04]  /*01f0*/  FFMA R6, R0, R7, RZ ;  /* 0x0000000700067223 */ /* 0x000fc800000000ff */
[----:B------:R-:W-:-:S04]  /*0200*/  FFMA R8, -R5, R6, R0 ;  /* 0x0000000605087223 */ /* 0x000fc80000000100 */
[----:B------:R-:W-:Y:S01]  /*0210*/  FFMA R7, R7, R8, R6 ;  /* 0x0000000807077223 */ /* 0x000fe20000000006 */
[----:B-1----:R-:W-:Y:S06]  /*0220*/  @!P0 BRA `(.L_x_1) ;  /* 0x00000000000c8947 */ /* 0x002fec0003800000 */
[----:B------:R-:W-:-:S07]  /*0230*/  MOV R6, 0x250 ;  /* 0x0000025000067802 */ /* 0x000fce0000000f00 */
[----:B------:R-:W-:Y:S05]  /*0240*/  CALL.REL.NOINC `($__internal_0_$__cuda_sm3x_div_rn_noftz_f32_slowpath) ;  /* 0x00000000001c7944 */ /* 0x000fea0003c00000 */
[----:B------:R-:W-:-:S07]  /*0250*/  IMAD.MOV.U32 R7, RZ, RZ, R0 ;  /* 0x000000ffff077224 */ /* 0x000fce00078e0000 */
.L_x_1:
[----:B------:R-:W-:Y:S05]  /*0260*/  BSYNC.RECONVERGENT B0 ;  /* 0x0000000000007941 */ /* 0x000fea0003800200 */
.L_x_0:
[----:B------:R-:W0:Y:S02]  /*0270*/  LDCU.64 UR6, c[0x0][0x388] ;  /* 0x00007100ff0677ac */ /* 0x000e240008000a00 */
[----:B0-----:R-:W-:-:S04]  /*0280*/  IADD3 R4, P0, PT, R4, UR6, RZ ;  /* 0x0000000604047c10 */ /* 0x001fc8000ff1e0ff */
[----:B------:R-:W-:-:S05]  /*0290*/  IADD3.X R5, PT, PT, R2, UR7, RZ, P0, !PT ;  /* 0x0000000702057c10 */ /* 0x000fca00087fe4ff */
[----:B------:R-:W-:Y:S01]  /*02a0*/  STG.E desc[UR4][R4.64], R7 ;  /* 0x0000000704007986 */ /* 0x000fe2000c101904 */
[----:B------:R-:W-:Y:S05]  /*02b0*/  EXIT ;  /* 0x000000000000794d */ /* 0x000fea0003800000 */
        .weak           $__internal_0_$__cuda_sm3x_div_rn_noftz_f32_slowpath
        .type           $__internal_0_$__cuda_sm3x_div_rn_noftz_f32_slowpath,@function
        .size           $__internal_0_$__cuda_sm3x_div_rn_noftz_f32_slowpath,(.L_x_14 - $__internal_0_$__cuda_sm3x_div_rn_noftz_f32_slowpath)
$__internal_0_$__cuda_sm3x_div_rn_noftz_f32_slowpath:
[----:B------:R-:W-:Y:S01]  /*02c0*/  SHF.R.U32.HI R7, RZ, 0x17, R5 ;  /* 0x00000017ff077819 */ /* 0x000fe20000011605 */
[----:B------:R-:W-:Y:S01]  /*02d0*/  BSSY.RECONVERGENT B1, `(.L_x_2) ;  /* 0x0000064000017945 */ /* 0x000fe20003800200 */
[--C-:B------:R-:W-:Y:S01]  /*02e0*/  SHF.R.U32.HI R3, RZ, 0x17, R0.reuse ;  /* 0x00000017ff037819 */ /* 0x100fe20000011600 */
[----:B------:R-:W-:Y:S01]  /*02f0*/  IMAD.MOV.U32 R9, RZ, RZ, R0 ;  /* 0x000000ffff097224 */ /* 0x000fe200078e0000 */
[----:B------:R-:W-:Y:S02]  /*0300*/  LOP3.LUT R8, R7, 0xff, RZ, 0xc0, !PT ;  /* 0x000000ff07087812 */ /* 0x000fe400078ec0ff */
[----:B------:R-:W-:-:S03]  /*0310*/  LOP3.LUT R7, R3, 0xff, RZ, 0xc0, !PT ;  /* 0x000000ff03077812 */ /* 0x000fc600078ec0ff */
[----:B------:R-:W-:Y:S02]  /*0320*/  VIADD R12, R8, 0xffffffff ;  /* 0xffffffff080c7836 */ /* 0x000fe40000000000 */
[----:B------:R-:W-:-:S03]  /*0330*/  VIADD R11, R7, 0xffffffff ;  /* 0xffffffff070b7836 */ /* 0x000fc60000000000 */
[----:B------:R-:W-:-:S04]  /*0340*/  ISETP.GT.U32.AND P0, PT, R12, 0xfd, PT ;  /* 0x000000fd0c00780c */ /* 0x000fc80003f04070 */
[----:B------:R-:W-:-:S13]  /*0350*/  ISETP.GT.U32.OR P0, PT, R11, 0xfd, P0 ;  /* 0x000000fd0b00780c */ /* 0x000fda0000704470 */
[----:B------:R-:W-:Y:S01]  /*0360*/  @!P0 IMAD.MOV.U32 R10, RZ, RZ, RZ ;  /* 0x000000ffff0a8224 */ /* 0x000fe200078e00ff */
[----:B------:R-:W-:Y:S06]  /*0370*/  @!P0 BRA `(.L_x_3) ;  /* 0x0000000000608947 */ /* 0x000fec0003800000 */
[----:B------:R-:W-:Y:S01]  /*0380*/  FSETP.GTU.FTZ.AND P0, PT, |R0|, +INF , PT ;  /* 0x7f8000000000780b */ /* 0x000fe20003f1c200 */
[----:B------:R-:W-:Y:S01]  /*0390*/  IMAD.MOV.U32 R3, RZ, RZ, R5 ;  /* 0x000000ffff037224 */ /* 0x000fe200078e0005 */
[----:B------:R-:W-:-:S04]  /*03a0*/  FSETP.GTU.FTZ.AND P1, PT, |R5|, +INF , PT ;  /* 0x7f8000000500780b */ /* 0x000fc80003f3c200 */
[----:B------:R-:W-:-:S13]  /*03b0*/  PLOP3.LUT P0, PT, P0, P1, PT, 0xf8, 0x8f ;  /* 0x00000000008f781c */ /* 0x000fda0000703f70 */
[----:B------:R-:W-:Y:S05]  /*03c0*/  @P0 BRA `(.L_x_4) ;  /* 0x00000004004c0947 */ /* 0x000fea0003800000 */
[----:B------:R-:W-:-:S13]  /*03d0*/  LOP3.LUT P0, RZ, R5, 0x7fffffff, R9, 0xc8, !PT ;  /* 0x7fffffff05ff7812 */ /* 0x000fda000780c809 */
[----:B------:R-:W-:Y:S05]  /*03e0*/  @!P0 BRA `(.L_x_5) ;  /* 0x00000004003c8947 */ /* 0x000fea0003800000 */
[C---:B------:R-:W-:Y:S02]  /*03f0*/  FSETP.NEU.FTZ.AND P2, PT, |R0|.reuse, +INF , PT ;  /* 0x7f8000000000780b */ /* 0x040fe40003f5d200 */
[----:B------:R-:W-:Y:S02]  /*0400*/  FSETP.NEU.FTZ.AND P1, PT, |R3|, +INF , PT ;  /* 0x7f8000000300780b */ /* 0x000fe40003f3d200 */
[----:B------:R-:W-:-:S11]  /*0410*/  FSETP.NEU.FTZ.AND P0, PT, |R0|, +INF , PT ;  /* 0x7f8000000000780b */ /* 0x000fd60003f1d200 */
[----:B------:R-:W-:Y:S05]  /*0420*/  @!P1 BRA !P2, `(.L_x_5) ;  /* 0x00000004002c9947 */ /* 0x000fea0005000000 */
[----:B------:R-:W-:-:S04]  /*0430*/  LOP3.LUT P2, RZ, R9, 0x7fffffff, RZ, 0xc0, !PT ;  /* 0x7fffffff09ff7812 */ /* 0x000fc8000784c0ff */
[----:B------:R-:W-:-:S13]  /*0440*/  PLOP3.LUT P1, PT, P1, P2, PT, 0x2f, 0xf2 ;  /* 0x0000000000f2781c */ /* 0x000fda0000f24577 */
[----:B------:R-:W-:Y:S05]  /*0450*/  @P1 BRA `(.L_x_6) ;  /* 0x0000000400181947 */ /* 0x000fea0003800000 */
[----:B------:R-:W-:-:S04]  /*0460*/  LOP3.LUT P1, RZ, R5, 0x7fffffff, RZ, 0xc0, !PT ;  /* 0x7fffffff05ff7812 */ /* 0x000fc8000782c0ff */
[----:B------:R-:W-:-:S13]  /*0470*/  PLOP3.LUT P0, PT, P0, P1, PT, 0x2f, 0xf2 ;  /* 0x0000000000f2781c */ /* 0x000fda0000702577 */
[----:B------:R-:W-:Y:S05]  /*0480*/  @P0 BRA `(.L_x_7) ;  /* 0x0000000400000947 */ /* 0x000fea0003800000 */
[----:B------:R-:W-:Y:S02]  /*0490*/  ISETP.GE.AND P0, PT, R11, RZ, PT ;  /* 0x000000ff0b00720c */ /* 0x000fe40003f06270 */
[----:B------:R-:W-:-:S11]  /*04a0*/  ISETP.GE.AND P1, PT, R12, RZ, PT ;  /* 0x000000ff0c00720c */ /* 0x000fd60003f26270 */
[----:B------:R-:W-:Y:S02]  /*04b0*/  @P0 IMAD.MOV.U32 R10, RZ, RZ, RZ ;  /* 0x000000ffff0a0224 */ /* 0x000fe400078e00ff */
[----:B------:R-:W-:Y:S01]  /*04c0*/  @!P0 FFMA R9, R0, 1.84467440737095516160e+19, RZ ;  /* 0x5f80000000098823 */ /* 0x000fe200000000ff */
[----:B------:R-:W-:Y:S02]  /*04d0*/  @!P0 IMAD.MOV.U32 R10, RZ, RZ, -0x40 ;  /* 0xffffffc0ff0a8424 */ /* 0x000fe400078e00ff */
[----:B------:R-:W-:Y:S02]  /*04e0*/  @!P1 FFMA R5, R3, 1.84467440737095516160e+19, RZ ;  /* 0x5f80000003059823 */ /* 0x000fe400000000ff */
[----:B------:R-:W-:-:S07]  /*04f0*/  @!P1 VIADD R10, R10, 0x40 ;  /* 0x000000400a0a9836 */ /* 0x000fce0000000000 */
.L_x_3:
[----:B------:R-:W-:Y:S01]  /*0500*/  LEA R0, R8, 0xc0800000, 0x17 ;  /* 0xc080000008007811 */ /* 0x000fe200078eb8ff */
[----:B------:R-:W-:Y:S01]  /*0510*/  VIADD R7, R7, 0xffffff81 ;  /* 0xffffff8107077836 */ /* 0x000fe20000000000 */
[----:B------:R-:W-:Y:S03]  /*0520*/  BSSY.RECONVERGENT B2, `(.L_x_8) ;  /* 0x0000035000027945 */ /* 0x000fe60003800200 */
[----:B------:R-:W-:Y:S02]  /*0530*/  IMAD.IADD R5, R5, 0x1, -R0 ;  /* 0x0000000105057824 */ /* 0x000fe400078e0a00 */
[C---:B------:R-:W-:Y:S01]  /*0540*/  IMAD R0, R7.reuse, -0x800000, R9 ;  /* 0xff80000007007824 */ /* 0x040fe200078e0209 */
[----:B------:R-:W-:Y:S01]  /*0550*/  IADD3 R7, PT, PT, R7, 0x7f, -R8 ;  /* 0x0000007f07077810 */ /* 0x000fe20007ffe808 */
[----:B------:R-:W0:Y:S01]  /*0560*/  MUFU.RCP R3, R5 ;  /* 0x0000000500037308 */ /* 0x000e220000001000 */
[----:B------:R-:W-:-:S03]  /*0570*/  FADD.FTZ R11, -R5, -RZ ;  /* 0x800000ff050b7221 */ /* 0x000fc60000010100 */
[----:B------:R-:W-:Y:S02]  /*0580*/  IMAD.IADD R7, R7, 0x1, R10 ;  /* 0x0000000107077824 */ /* 0x000fe400078e020a */
[----:B0-----:R-:W-:-:S04]  /*0590*/  FFMA R12, R3, R11, 1 ;  /* 0x3f800000030c7423 */ /* 0x001fc8000000000b */
[----:B------:R-:W-:-:S04]  /*05a0*/  FFMA R14, R3, R12, R3 ;  /* 0x0000000c030e7223 */ /* 0x000fc80000000003 */
[----:B------:R-:W-:-:S04]  /*05b0*/  FFMA R3, R0, R14, RZ ;  /* 0x0000000e00037223 */ /* 0x000fc800000000ff */
[----:B------:R-:W-:-:S04]  /*05c0*/  FFMA R12, R11, R3, R0 ;  /* 0x000000030b0c7223 */ /* 0x000fc80000000000 */
[----:B------:R-:W-:-:S04]  /*05d0*/  FFMA R9, R14, R12, R3 ;  /* 0x0000000c0e097223 */ /* 0x000fc80000000003 */
[----:B------:R-:W-:-:S04]  /*05e0*/  FFMA R12, R11, R9, R0 ;  /* 0x000000090b0c7223 */ /* 0x000fc80000000000 */
[----:B------:R-:W-:-:S05]  /*05f0*/  FFMA R0, R14, R12, R9 ;  /* 0x0000000c0e007223 */ /* 0x000fca0000000009 */
[----:B------:R-:W-:-:S04]  /*0600*/  SHF.R.U32.HI R3, RZ, 0x17, R0 ;  /* 0x00000017ff037819 */ /* 0x000fc80000011600 */
[----:B------:R-:W-:-:S05]  /*0610*/  LOP3.LUT R3, R3, 0xff, RZ, 0xc0, !PT ;  /* 0x000000ff03037812 */ /* 0x000fca00078ec0ff */
[----:B------:R-:W-:-:S04]  /*0620*/  IMAD.IADD R11, R3, 0x1, R7 ;  /* 0x00000001030b7824 */ /* 0x000fc800078e0207 */
[----:B------:R-:W-:-:S05]  /*0630*/  VIADD R3, R11, 0xffffffff ;  /* 0xffffffff0b037836 */ /* 0x000fca0000000000 */
[----:B------:R-:W-:-:S13]  /*0640*/  ISETP.GE.U32.AND P0, PT, R3, 0xfe, PT ;  /* 0x000000fe0300780c */ /* 0x000fda0003f06070 */
[----:B------:R-:W-:Y:S05]  /*0650*/  @!P0 BRA `(.L_x_9) ;  /* 0x0000000000808947 */ /* 0x000fea0003800000 */
[----:B------:R-:W-:-:S13]  /*0660*/  ISETP.GT.AND P0, PT, R11, 0xfe, PT ;  /* 0x000000fe0b00780c */ /* 0x000fda0003f04270 */
[----:B------:R-:W-:Y:S05]  /*0670*/  @P0 BRA `(.L_x_10) ;  /* 0x00000000006c0947 */ /* 0x000fea0003800000 */
[----:B------:R-:W-:-:S13]  /*0680*/  ISETP.GE.AND P0, PT, R11, 0x1, PT ;  /* 0x000000010b00780c */ /* 0x000fda0003f06270 */
[----:B------:R-:W-:Y:S05]  /*0690*/  @P0 BRA `(.L_x_11) ;  /* 0x0000000000740947 */ /* 0x000fea0003800000 */
[----:B------:R-:W-:Y:S02]  /*06a0*/  ISETP.GE.AND P0, PT, R11, -0x18, PT ;  /* 0xffffffe80b00780c */ /* 0x000fe40003f06270 */
[----:B------:R-:W-:-:S11]  /*06b0*/  LOP3.LUT R0, R0, 0x80000000, RZ, 0xc0, !PT ;  /* 0x8000000000007812 */ /* 0x000fd600078ec0ff */
[----:B------:R-:W-:Y:S05]  /*06c0*/  @!P0 BRA `(.L_x_11) ;  /* 0x0000000000688947 */ /* 0x000fea0003800000 */
[CCC-:B------:R-:W-:Y:S01]  /*06d0*/  FFMA.RZ R3, R14.reuse, R12.reuse, R9.reuse ;  /* 0x0000000c0e037223 */ /* 0x1c0fe2000000c009 */
[C---:B------:R-:W-:Y:S02]  /*06e0*/  VIADD R10, R11.reuse, 0x20 ;  /* 0x000000200b0a7836 */ /* 0x040fe40000000000 */
[CC--:B------:R-:W-:Y:S01]  /*06f0*/  FFMA.RM R8, R14.reuse, R12.reuse, R9 ;  /* 0x0000000c0e087223 */ /* 0x0c0fe20000004009 */
[----:B------:R-:W-:Y:S01]  /*0700*/  IMAD.MOV R7, RZ, RZ, -R11 ;  /* 0x000000ffff077224 */ /* 0x000fe200078e0a0b */
[----:B------:R-:W-:Y:S02]  /*0710*/  ISETP.NE.AND P2, PT, R11, RZ, PT ;  /* 0x000000ff0b00720c */ /* 0x000fe40003f45270 */
[----:B------:R-:W-:Y:S01]  /*0720*/  LOP3.LUT R5, R3, 0x7fffff, RZ, 0xc0, !PT ;  /* 0x007fffff03057812 */ /* 0x000fe200078ec0ff */
[----:B------:R-:W-:Y:S01]  /*0730*/  FFMA.RP R3, R14, R12, R9 ;  /* 0x0000000c0e037223 */ /* 0x000fe20000008009 */
[----:B------:R-:W-:Y:S02]  /*0740*/  ISETP.NE.AND P1, PT, R11, RZ, PT ;  /* 0x000000ff0b00720c */ /* 0x000fe40003f25270 */
[----:B------:R-:W-:-:S02]  /*0750*/  LOP3.LUT R5, R5, 0x800000, RZ, 0xfc, !PT ;  /* 0x0080000005057812 */ /* 0x000fc400078efcff */
[----:B------:R-:W-:Y:S02]  /*0760*/  FSETP.NEU.FTZ.AND P0, PT, R3, R8, PT ;  /* 0x000000080300720b */ /* 0x000fe40003f1d000 */
[----:B------:R-:W-:Y:S02]  /*0770*/  SHF.L.U32 R10, R5, R10, RZ ;  /* 0x0000000a050a7219 */ /* 0x000fe400000006ff */
[----:B------:R-:W-:Y:S02]  /*0780*/  SEL R8, R7, RZ, P2 ;  /* 0x000000ff07087207 */ /* 0x000fe40001000000 */
[----:B------:R-:W-:Y:S02]  /*0790*/  ISETP.NE.AND P1, PT, R10, RZ, P1 ;  /* 0x000000ff0a00720c */ /* 0x000fe40000f25270 */
[----:B------:R-:W-:Y:S02]  /*07a0*/  SHF.R.U32.HI R8, RZ, R8, R5 ;  /* 0x00000008ff087219 */ /* 0x000fe40000011605 */
[----:B------:R-:W-:-:S02]  /*07b0*/  PLOP3.LUT P0, PT, P0, P1, PT, 0xf8, 0x8f ;  /* 0x00000000008f781c */ /* 0x000fc40000703f70 */
[----:B------:R-:W-:Y:S02]  /*07c0*/  SHF.R.U32.HI R10, RZ, 0x1, R8 ;  /* 0x00000001ff0a7819 */ /* 0x000fe40000011608 */
[----:B------:R-:W-:-:S04]  /*07d0*/  SEL R3, RZ, 0x1, !P0 ;  /* 0x00000001ff037807 */ /* 0x000fc80004000000 */
[----:B------:R-:W-:-:S04]  /*07e0*/  LOP3.LUT R3, R3, 0x1, R10, 0xf8, !PT ;  /* 0x0000000103037812 */ /* 0x000fc800078ef80a */
[----:B------:R-:W-:-:S05]  /*07f0*/  LOP3.LUT R3, R3, R8, RZ, 0xc0, !PT ;  /* 0x0000000803037212 */ /* 0x000fca00078ec0ff */
[----:B------:R-:W-:-:S05]  /*0800*/  IMAD.IADD R3, R10, 0x1, R3 ;  /* 0x000000010a037824 */ /* 0x000fca00078e0203 */
[----:B------:R-:W-:Y:S01]  /*0810*/  LOP3.LUT R0, R3, R0, RZ, 0xfc, !PT ;  /* 0x0000000003007212 */ /* 0x000fe200078efcff */
[----:B------:R-:W-:Y:S06]  /*0820*/  BRA `(.L_x_11) ;  /* 0x0000000000107947 */ /* 0x000fec0003800000 */
.L_x_10:
[----:B------:R-:W-:-:S04]  /*0830*/  LOP3.LUT R0, R0, 0x80000000, RZ, 0xc0, !PT ;  /* 0x8000000000007812 */ /* 0x000fc800078ec0ff */
[----:B------:R-:W-:Y:S01]  /*0840*/  LOP3.LUT R0, R0, 0x7f800000, RZ, 0xfc, !PT ;  /* 0x7f80000000007812 */ /* 0x000fe200078efcff */
[----:B------:R-:W-:Y:S06]  /*0850*/  BRA `(.L_x_11) ;  /* 0x0000000000047947 */ /* 0x000fec0003800000 */
.L_x_9:
[----:B------:R-:W-:-:S07]  /*0860*/  IMAD R0, R7, 0x800000, R0 ;  /* 0x0080000007007824 */ /* 0x000fce00078e0200 */
.L_x_11:
[----:B------:R-:W-:Y:S05]  /*0870*/  BSYNC.RECONVERGENT B2 ;  /* 0x0000000000027941 */ /* 0x000fea0003800200 */
.L_x_8:
[----:B------:R-:W-:Y:S05]  /*0880*/  BRA `(.L_x_12) ;  /* 0x0000000000207947 */ /* 0x000fea0003800000 */
.L_x_7:
[----:B------:R-:W-:-:S04]  /*0890*/  LOP3.LUT R0, R5, 0x80000000, R9, 0x48, !PT ;  /* 0x8000000005007812 */ /* 0x000fc800078e4809 */
[----:B------:R-:W-:Y:S01]  /*08a0*/  LOP3.LUT R0, R0, 0x7f800000, RZ, 0xfc, !PT ;  /* 0x7f80000000007812 */ /* 0x000fe200078efcff */
[----:B------:R-:W-:Y:S06]  /*08b0*/  BRA `(.L_x_12) ;  /* 0x0000000000147947 */ /* 0x000fec0003800000 */
.L_x_6:
[----:B------:R-:W-:Y:S01]  /*08c0*/  LOP3.LUT R0, R5, 0x80000000, R9, 0x48, !PT ;  /* 0x8000000005007812 */ /* 0x000fe200078e4809 */
[----:B------:R-:W-:Y:S06]  /*08d0*/  BRA `(.L_x_12) ;  /* 0x00000000000c7947 */ /* 0x000fec0003800000 */
.L_x_5:
[----:B------:R-:W0:Y:S01]  /*08e0*/  MUFU.RSQ R0, -QNAN ;  /* 0xffc0000000007908 */ /* 0x000e220000001400 */
[----:B------:R-:W-:Y:S05]  /*08f0*/  BRA `(.L_x_12) ;  /* 0x0000000000047947 */ /* 0x000fea0003800000 */
.L_x_4:
[----:B------:R-:W-:-:S07]  /*0900*/  FADD.FTZ R0, R0, R3 ;  /* 0x0000000300007221 */ /* 0x000fce0000010000 */
.L_x_12:
[----:B------:R-:W-:Y:S05]  /*0910*/  BSYNC.RECONVERGENT B1 ;  /* 0x0000000000017941 */ /* 0x000fea0003800200 */
.L_x_2:
[----:B------:R-:W-:-:S04]  /*0920*/  IMAD.MOV.U32 R7, RZ, RZ, 0x0 ;  /* 0x00000000ff077424 */ /* 0x000fc800078e00ff */
[----:B0-----:R-:W-:Y:S05]  /*0930*/  RET.REL.NODEC R6 `(_Z8myKernelPKfPfm) ;  /* 0xfffffff406b07950 */ /* 0x001fea0003c3ffff */
.L_x_13:
[----:B------:R-:W-:-:S00]  /*0940*/  BRA `(.L_x_13) ;  /* 0xfffffffc00fc7947 */ /* 0x000fc0000383ffff */
[----:B------:R-:W-:-:S00]  /*0950*/  NOP ;  /* 0x0000000000007918 */ /* 0x000fc00000000000 */
        /* <DEDUP_REMOVED lines=10> */
.L_x_14:


//--------------------- .nv.shared.reserved.0     --------------------------
	.section	.nv.shared.reserved.0,"aw",@nobits
	.weak		__nv_reservedSMEM_offset_0_alias
	.size		__nv_reservedSMEM_offset_0_alias, 0, 64
	.other		__nv_reservedSMEM_offset_0_alias,@"STO_CUDA_RESERVED_SHARED STV_DEFAULT"
__nv_reservedSMEM_offset_0_alias:
	.zero		0
	.zero		64


//--------------------- .nv.constant0._Z8myKernelPKfPfm --------------------------
	.section	.nv.constant0._Z8myKernelPKfPfm,"a",@progbits
	.sectionflags	@""
	.align	4
.nv.constant0._Z8myKernelPKfPfm:
	.zero		920


//--------------------- SYMBOLS --------------------------

	.type		.nv.reservedSmem.offset0,@object
	.size		.nv.reservedSmem.offset0,0x4
